//
// Generated by NVIDIA NVVM Compiler
//
// Compiler Build ID: CL-36424714
// Cuda compilation tools, release 13.0, V13.0.88
// Based on NVVM 20.0.0
//

.version 9.0
.target sm_100
.address_size 64

	// .globl	vector_add

.visible .entry vector_add(
	.param .u64 .ptr .align 1 vector_add_param_0,
	.param .u64 .ptr .align 1 vector_add_param_1,
	.param .u64 .ptr .align 1 vector_add_param_2
)
{
	.reg .b32 	%r<5>;
	.reg .b32 	%f<4>;
	.reg .b64 	%rd<11>;

	ld.param.u64 	%rd1, [vector_add_param_0];
	ld.param.u64 	%rd2, [vector_add_param_1];
	ld.param.u64 	%rd3, [vector_add_param_2];
	cvta.to.global.u64 	%rd4, %rd3;
	cvta.to.global.u64 	%rd5, %rd2;
	cvta.to.global.u64 	%rd6, %rd1;
	mov.u32 	%r1, %ntid.x;
	mov.u32 	%r2, %ctaid.x;
	mov.u32 	%r3, %tid.x;
	mad.lo.s32 	%r4, %r1, %r2, %r3;
	mul.wide.s32 	%rd7, %r4, 4;
	add.s64 	%rd8, %rd6, %rd7;
	ld.global.f32 	%f1, [%rd8];
	add.s64 	%rd9, %rd5, %rd7;
	ld.global.f32 	%f2, [%rd9];
	add.f32 	%f3, %f1, %f2;
	add.s64 	%rd10, %rd4, %rd7;
	st.global.f32 	[%rd10], %f3;
	ret;

}


// ===== COMPILED SASS (sm_100) =====

	.target	sm_100

	.elftype	@"ET_EXEC"


//--------------------- .note.nv.tkinfo           --------------------------
	.section	.note.nv.tkinfo,"",@"SHT_NOTE"
	.sectionflags	@"SHF_NOTE_NV_TKINFO"
	.tkinfo
        /*0018*/ 	.word	0x00000002
        /*0030*/ 	.string	""
        /*0030*/ 	.string	"ptxas"
        /*0030*/ 	.string	"Cuda compilation tools, release 13.0, V13.0.88"
        /*0030*/ 	.string	"Build cuda_13.0.r13.0/compiler.36424714_0"
        /*0030*/ 	.string	"-arch sm_100 -m 64 "



//--------------------- .note.nv.cuinfo           --------------------------
	.section	.note.nv.cuinfo,"",@"SHT_NOTE"
	.sectionflags	@"SHF_NOTE_NV_CUINFO"
        /*0018*/ 	.short	0x0002
        /*001a*/ 	.short	0x0064
        /*001c*/ 	.short	0x0082
	.zero		2


//--------------------- .nv.info                  --------------------------
	.section	.nv.info,"",@"SHT_CUDA_INFO"
	.align	4


	//----- nvinfo : EIATTR_REGCOUNT
	.align		4
        /*0000*/ 	.byte	0x04, 0x2f
        /*0002*/ 	.short	(.L_1 - .L_0)
	.align		4
.L_0:
        /*0004*/ 	.word	index@(vector_add)
        /*0008*/ 	.word	0x0000000c


	//----- nvinfo : EIATTR_FRAME_SIZE
	.align		4
.L_1:
        /*000c*/ 	.byte	0x04, 0x11
        /*000e*/ 	.short	(.L_3 - .L_2)
	.align		4
.L_2:
        /*0010*/ 	.word	index@(vector_add)
        /*0014*/ 	.word	0x00000000


	//----- nvinfo : EIATTR_MIN_STACK_SIZE
	.align		4
.L_3:
        /*0018*/ 	.byte	0x04, 0x12
        /*001a*/ 	.short	(.L_5 - .L_4)
	.align		4
.L_4:
        /*001c*/ 	.word	index@(vector_add)
        /*0020*/ 	.word	0x00000000
.L_5:


//--------------------- .nv.compat                --------------------------
	.section	.nv.compat,"",@"SHT_CUDA_COMPAT_INFO"
	.align	4
        /*0000*/ 	.byte	0x02, 0x09, 0x00, 0x00, 0x02, 0x02, 0x01, 0x00, 0x02, 0x05, 0x05, 0x00, 0x03, 0x07, 0x01, 0x01
        /*0010*/ 	.byte	0x02, 0x03, 0x00, 0x00, 0x02, 0x06, 0x01, 0x00, 0x04, 0x0b, 0x08, 0x00, 0x09, 0x00, 0x00, 0x00
        /*0020*/ 	.byte	0x00, 0x00, 0x00, 0x00


//--------------------- .nv.info.vector_add       --------------------------
	.section	.nv.info.vector_add,"",@"SHT_CUDA_INFO"
	.sectionflags	@""
	.align	4


	//----- nvinfo : EIATTR_CUDA_API_VERSION
	.align		4
        /*0000*/ 	.byte	0x04, 0x37
        /*0002*/ 	.short	(.L_7 - .L_6)
.L_6:
        /*0004*/ 	.word	0x00000082


	//----- nvinfo : EIATTR_KPARAM_INFO
	.align		4
.L_7:
        /*0008*/ 	.byte	0x04, 0x17
        /*000a*/ 	.short	(.L_9 - .L_8)
.L_8:
        /*000c*/ 	.word	0x00000000
        /*0010*/ 	.short	0x0002
        /*0012*/ 	.short	0x0010
        /*0014*/ 	.byte	0x00, 0xf5, 0x21, 0x00


	//----- nvinfo : EIATTR_KPARAM_INFO
	.align		4
.L_9:
        /*0018*/ 	.byte	0x04, 0x17
        /*001a*/ 	.short	(.L_11 - .L_10)
.L_10:
        /*001c*/ 	.word	0x00000000
        /*0020*/ 	.short	0x0001
        /*0022*/ 	.short	0x0008
        /*0024*/ 	.byte	0x00, 0xf5, 0x21, 0x00


	//----- nvinfo : EIATTR_KPARAM_INFO
	.align		4
.L_11:
        /*0028*/ 	.byte	0x04, 0x17
        /*002a*/ 	.short	(.L_13 - .L_12)
.L_12:
        /*002c*/ 	.word	0x00000000
        /*0030*/ 	.short	0x0000
        /*0032*/ 	.short	0x0000
        /*0034*/ 	.byte	0x00, 0xf5, 0x21, 0x00


	//----- nvinfo : EIATTR_SPARSE_MMA_MASK
	.align		4
.L_13:
        /*0038*/ 	.byte	0x03, 0x50
        /*003a*/ 	.short	0x0000


	//----- nvinfo : EIATTR_MAXREG_COUNT
	.align		4
        /*003c*/ 	.byte	0x03, 0x1b
        /*003e*/ 	.short	0x00ff


	//----- nvinfo : EIATTR_MERCURY_ISA_VERSION
	.align		4
        /*0040*/ 	.byte	0x03, 0x5f
        /*0042*/ 	.short	0x0101


	//----- nvinfo : EIATTR_VRC_CTA_INIT_COUNT
	.align		4
        /*0044*/ 	.byte	0x02, 0x4a
	.zero		1
	.zero		1


	//----- nvinfo : EIATTR_EXIT_INSTR_OFFSETS
	.align		4
        /*0048*/ 	.byte	0x04, 0x1c
        /*004a*/ 	.short	(.L_15 - .L_14)


	//   ....[0]....
.L_14:
        /*004c*/ 	.word	0x00000100


	//----- nvinfo : EIATTR_CBANK_PARAM_SIZE
	.align		4
.L_15:
        /*0050*/ 	.byte	0x03, 0x19
        /*0052*/ 	.short	0x0018


	//----- nvinfo : EIATTR_PARAM_CBANK
	.align		4
        /*0054*/ 	.byte	0x04, 0x0a
        /*0056*/ 	.short	(.L_17 - .L_16)
	.align		4
.L_16:
        /*0058*/ 	.word	index@(.nv.constant0.vector_add)
        /*005c*/ 	.short	0x0380
        /*005e*/ 	.short	0x0018


	//----- nvinfo : EIATTR_SW_WAR
	.align		4
.L_17:
        /*0060*/ 	.byte	0x04, 0x36
        /*0062*/ 	.short	(.L_19 - .L_18)
.L_18:
        /*0064*/ 	.word	0x00000008
.L_19:


//--------------------- .nv.callgraph             --------------------------
	.section	.nv.callgraph,"",@"SHT_CUDA_CALLGRAPH"
	.align	4
	.sectionentsize	8
	.align		4
        /*0000*/ 	.word	0x00000000
	.align		4
        /*0004*/ 	.word	0xffffffff
	.align		4
        /*0008*/ 	.word	0x00000000
	.align		4
        /*000c*/ 	.word	0xfffffffe
	.align		4
        /*0010*/ 	.word	0x00000000
	.align		4
        /*0014*/ 	.word	0xfffffffd
	.align		4
        /*0018*/ 	.word	0x00000000
	.align		4
        /*001c*/ 	.word	0xfffffffc


//--------------------- .text.vector_add          --------------------------
	.section	.text.vector_add,"ax",@progbits
	.align	128
        .global         vector_add
        .type           vector_add,@function
        .size           vector_add,(.L_x_1 - vector_add)
        .other          vector_add,@"STO_CUDA_ENTRY STV_DEFAULT"
vector_add:
.text.vector_add:
[----:B------:R-:W-:Y:S01]  /*0000*/  LDC R1, c[0x0][0x37c] ;  /* 0x0000df00ff017b82 */ /* 0x000fe20000000800 */
[----:B------:R-:W0:Y:S07]  /*0010*/  S2R R9, SR_CTAID.X ;  /* 0x0000000000097919 */ /* 0x000e2e0000002500 */
[----:B------:R-:W1:Y:S01]  /*0020*/  LDC.64 R2, c[0x0][0x380] ;  /* 0x0000e000ff027b82 */ /* 0x000e620000000a00 */
[----:B------:R-:W0:Y:S01]  /*0030*/  LDCU UR6, c[0x0][0x360] ;  /* 0x00006c00ff0677ac */ /* 0x000e220008000800 */
[----:B------:R-:W0:Y:S01]  /*0040*/  S2R R0, SR_TID.X ;  /* 0x0000000000007919 */ /* 0x000e220000002100 */
[----:B------:R-:W2:Y:S05]  /*0050*/  LDCU.64 UR4, c[0x0][0x358] ;  /* 0x00006b00ff0477ac */ /* 0x000eaa0008000a00 */
[----:B------:R-:W3:Y:S08]  /*0060*/  LDC.64 R4, c[0x0][0x388] ;  /* 0x0000e200ff047b82 */ /* 0x000ef00000000a00 */
[----:B------:R-:W4:Y:S01]  /*0070*/  LDC.64 R6, c[0x0][0x390] ;  /* 0x0000e400ff067b82 */ /* 0x000f220000000a00 */
[----:B0-----:R-:W-:-:S04]  /*0080*/  IMAD R9, R9, UR6, R0 ;  /* 0x0000000609097c24 */ /* 0x001fc8000f8e0200 */
[----:B-1----:R-:W-:-:S04]  /*0090*/  IMAD.WIDE R2, R9, 0x4, R2 ;  /* 0x0000000409027825 */ /* 0x002fc800078e0202 */
[C---:B---3--:R-:W-:Y:S02]  /*00a0*/  IMAD.WIDE R4, R9.reuse, 0x4, R4 ;  /* 0x0000000409047825 */ /* 0x048fe400078e0204 */
[----:B--2---:R-:W2:Y:S04]  /*00b0*/  LDG.E R2, desc[UR4][R2.64] ;  /* 0x0000000402027981 */ /* 0x004ea8000c1e1900 */
[----:B------:R-:W2:Y:S01]  /*00c0*/  LDG.E R5, desc[UR4][R4.64] ;  /* 0x0000000404057981 */ /* 0x000ea2000c1e1900 */
[----:B----4-:R-:W-:-:S04]  /*00d0*/  IMAD.WIDE R6, R9, 0x4, R6 ;  /* 0x0000000409067825 */ /* 0x010fc800078e0206 */
[----:B--2---:R-:W-:-:S05]  /*00e0*/  FADD R9, R2, R5 ;  /* 0x0000000502097221 */ /* 0x004fca0000000000 */
[----:B------:R-:W-:Y:S01]  /*00f0*/  STG.E desc[UR4][R6.64], R9 ;  /* 0x0000000906007986 */ /* 0x000fe2000c101904 */
[----:B------:R-:W-:Y:S05]  /*0100*/  EXIT ;  /* 0x000000000000794d */ /* 0x000fea0003800000 */
.L_x_0:
[----:B------:R-:W-:-:S00]  /*0110*/  BRA `(.L_x_0) ;  /* 0xfffffffc00fc7947 */ /* 0x000fc0000383ffff */
[----:B------:R-:W-:-:S00]  /*0120*/  NOP ;  /* 0x0000000000007918 */ /* 0x000fc00000000000 */
        /* <DEDUP_REMOVED lines=13> */
.L_x_1:


//--------------------- .nv.shared.reserved.0     --------------------------
	.section	.nv.shared.reserved.0,"aw",@nobits
	.weak		__nv_reservedSMEM_offset_0_alias
	.size		__nv_reservedSMEM_offset_0_alias, 0, 64
	.other		__nv_reservedSMEM_offset_0_alias,@"STO_CUDA_RESERVED_SHARED STV_DEFAULT"
__nv_reservedSMEM_offset_0_alias:
	.zero		0
	.zero		64


//--------------------- .nv.constant0.vector_add  --------------------------
	.section	.nv.constant0.vector_add,"a",@progbits
	.sectionflags	@""
	.align	4
.nv.constant0.vector_add:
	.zero		920


//--------------------- SYMBOLS --------------------------

	.type		.nv.reservedSmem.offset0,@object
	.size		.nv.reservedSmem.offset0,0x4
